//
// Generated by NVIDIA NVVM Compiler
//
// Compiler Build ID: CL-36424714
// Cuda compilation tools, release 13.0, V13.0.88
// Based on NVVM 20.0.0
//

.version 9.0
.target sm_100
.address_size 64

	// .globl	_Z4xx0tPdS_djj
// _ZZ12reductionMsdPdS_jE1f has been demoted

.visible .entry _Z4xx0tPdS_djj(
	.param .u64 .ptr .align 1 _Z4xx0tPdS_djj_param_0,
	.param .u64 .ptr .align 1 _Z4xx0tPdS_djj_param_1,
	.param .f64 _Z4xx0tPdS_djj_param_2,
	.param .u32 _Z4xx0tPdS_djj_param_3,
	.param .u32 _Z4xx0tPdS_djj_param_4
)
{
	.reg .pred 	%p<16>;
	.reg .b32 	%r<39>;
	.reg .b64 	%rd<30>;
	.reg .b64 	%fd<44>;

	ld.param.u64 	%rd3, [_Z4xx0tPdS_djj_param_0];
	ld.param.u64 	%rd4, [_Z4xx0tPdS_djj_param_1];
	ld.param.f64 	%fd3, [_Z4xx0tPdS_djj_param_2];
	ld.param.u32 	%r14, [_Z4xx0tPdS_djj_param_3];
	ld.param.u32 	%r15, [_Z4xx0tPdS_djj_param_4];
	cvta.to.global.u64 	%rd1, %rd3;
	cvta.to.global.u64 	%rd2, %rd4;
	mov.u32 	%r16, %ctaid.x;
	mov.u32 	%r1, %tid.x;
	mov.u32 	%r17, %ntid.x;
	mul.lo.s32 	%r2, %r16, %r17;
	add.s32 	%r37, %r2, %r1;
	setp.ge.u32 	%p1, %r37, %r14;
	@%p1 bra 	$L__BB0_7;
	mul.f64 	%fd1, %fd3, 0dBFE0000000000000;
	mul.f64 	%fd2, %fd3, 0d3FE0000000000000;
	add.s32 	%r18, %r37, 524288;
	max.u32 	%r19, %r14, %r18;
	not.b32 	%r20, %r2;
	add.s32 	%r21, %r19, %r20;
	sub.s32 	%r4, %r21, %r1;
	and.b32  	%r22, %r4, 1572864;
	setp.eq.s32 	%p2, %r22, 1572864;
	@%p2 bra 	$L__BB0_4;
	shr.u32 	%r23, %r4, 19;
	add.s32 	%r24, %r23, 1;
	and.b32  	%r25, %r24, 3;
	neg.s32 	%r35, %r25;
$L__BB0_3:
	.pragma "nounroll";
	mul.wide.u32 	%rd5, %r37, 8;
	add.s64 	%rd6, %rd2, %rd5;
	ld.global.f64 	%fd4, [%rd6];
	rem.u32 	%r26, %r37, %r15;
	mul.wide.u32 	%rd7, %r26, 8;
	add.s64 	%rd8, %rd2, %rd7;
	ld.global.f64 	%fd5, [%rd8];
	sub.f64 	%fd6, %fd4, %fd5;
	setp.lt.f64 	%p3, %fd6, %fd1;
	add.f64 	%fd7, %fd3, %fd6;
	selp.f64 	%fd8, %fd7, %fd6, %p3;
	setp.gt.f64 	%p4, %fd8, %fd2;
	sub.f64 	%fd9, %fd8, %fd3;
	selp.f64 	%fd10, %fd9, %fd8, %p4;
	mul.f64 	%fd11, %fd10, %fd10;
	add.s64 	%rd9, %rd1, %rd5;
	st.global.f64 	[%rd9], %fd11;
	add.s32 	%r37, %r37, 524288;
	add.s32 	%r35, %r35, 1;
	setp.ne.s32 	%p5, %r35, 0;
	@%p5 bra 	$L__BB0_3;
$L__BB0_4:
	setp.lt.u32 	%p6, %r4, 1572864;
	@%p6 bra 	$L__BB0_7;
	add.s32 	%r38, %r37, 1048576;
$L__BB0_6:
	add.s32 	%r27, %r38, -1048576;
	mul.wide.u32 	%rd10, %r27, 8;
	add.s64 	%rd11, %rd2, %rd10;
	ld.global.f64 	%fd12, [%rd11];
	rem.u32 	%r28, %r27, %r15;
	mul.wide.u32 	%rd12, %r28, 8;
	add.s64 	%rd13, %rd2, %rd12;
	ld.global.f64 	%fd13, [%rd13];
	sub.f64 	%fd14, %fd12, %fd13;
	setp.lt.f64 	%p7, %fd14, %fd1;
	add.f64 	%fd15, %fd3, %fd14;
	selp.f64 	%fd16, %fd15, %fd14, %p7;
	setp.gt.f64 	%p8, %fd16, %fd2;
	sub.f64 	%fd17, %fd16, %fd3;
	selp.f64 	%fd18, %fd17, %fd16, %p8;
	mul.f64 	%fd19, %fd18, %fd18;
	add.s64 	%rd14, %rd1, %rd10;
	st.global.f64 	[%rd14], %fd19;
	add.s32 	%r29, %r38, -524288;
	mul.wide.u32 	%rd15, %r29, 8;
	add.s64 	%rd16, %rd2, %rd15;
	ld.global.f64 	%fd20, [%rd16];
	rem.u32 	%r30, %r29, %r15;
	mul.wide.u32 	%rd17, %r30, 8;
	add.s64 	%rd18, %rd2, %rd17;
	ld.global.f64 	%fd21, [%rd18];
	sub.f64 	%fd22, %fd20, %fd21;
	setp.lt.f64 	%p9, %fd22, %fd1;
	add.f64 	%fd23, %fd3, %fd22;
	selp.f64 	%fd24, %fd23, %fd22, %p9;
	setp.gt.f64 	%p10, %fd24, %fd2;
	sub.f64 	%fd25, %fd24, %fd3;
	selp.f64 	%fd26, %fd25, %fd24, %p10;
	mul.f64 	%fd27, %fd26, %fd26;
	add.s64 	%rd19, %rd1, %rd15;
	st.global.f64 	[%rd19], %fd27;
	add.s32 	%r31, %r38, 524288;
	mul.wide.u32 	%rd20, %r38, 8;
	add.s64 	%rd21, %rd2, %rd20;
	ld.global.f64 	%fd28, [%rd21];
	rem.u32 	%r32, %r38, %r15;
	mul.wide.u32 	%rd22, %r32, 8;
	add.s64 	%rd23, %rd2, %rd22;
	ld.global.f64 	%fd29, [%rd23];
	sub.f64 	%fd30, %fd28, %fd29;
	setp.lt.f64 	%p11, %fd30, %fd1;
	add.f64 	%fd31, %fd3, %fd30;
	selp.f64 	%fd32, %fd31, %fd30, %p11;
	setp.gt.f64 	%p12, %fd32, %fd2;
	sub.f64 	%fd33, %fd32, %fd3;
	selp.f64 	%fd34, %fd33, %fd32, %p12;
	mul.f64 	%fd35, %fd34, %fd34;
	add.s64 	%rd24, %rd1, %rd20;
	st.global.f64 	[%rd24], %fd35;
	mul.wide.u32 	%rd25, %r31, 8;
	add.s64 	%rd26, %rd2, %rd25;
	ld.global.f64 	%fd36, [%rd26];
	rem.u32 	%r33, %r31, %r15;
	mul.wide.u32 	%rd27, %r33, 8;
	add.s64 	%rd28, %rd2, %rd27;
	ld.global.f64 	%fd37, [%rd28];
	sub.f64 	%fd38, %fd36, %fd37;
	setp.lt.f64 	%p13, %fd38, %fd1;
	add.f64 	%fd39, %fd3, %fd38;
	selp.f64 	%fd40, %fd39, %fd38, %p13;
	setp.gt.f64 	%p14, %fd40, %fd2;
	sub.f64 	%fd41, %fd40, %fd3;
	selp.f64 	%fd42, %fd41, %fd40, %p14;
	mul.f64 	%fd43, %fd42, %fd42;
	add.s64 	%rd29, %rd1, %rd25;
	st.global.f64 	[%rd29], %fd43;
	add.s32 	%r13, %r38, 2097152;
	add.s32 	%r34, %r38, 1048576;
	setp.lt.u32 	%p15, %r34, %r14;
	mov.u32 	%r38, %r13;
	@%p15 bra 	$L__BB0_6;
$L__BB0_7:
	ret;

}
	// .globl	_Z12reductionMsdPdS_j
.visible .entry _Z12reductionMsdPdS_j(
	.param .u64 .ptr .align 1 _Z12reductionMsdPdS_j_param_0,
	.param .u64 .ptr .align 1 _Z12reductionMsdPdS_j_param_1,
	.param .u32 _Z12reductionMsdPdS_j_param_2
)
{
	.reg .pred 	%p<34>;
	.reg .b32 	%r<24>;
	.reg .b64 	%rd<12>;
	.reg .b64 	%fd<33>;
	// demoted variable
	.shared .align 8 .b8 _ZZ12reductionMsdPdS_jE1f[8192];
	ld.param.u64 	%rd5, [_Z12reductionMsdPdS_j_param_0];
	ld.param.u64 	%rd6, [_Z12reductionMsdPdS_j_param_1];
	ld.param.u32 	%r8, [_Z12reductionMsdPdS_j_param_2];
	mov.u32 	%r1, %ctaid.x;
	mov.u32 	%r2, %tid.x;
	mov.u32 	%r9, %ntid.x;
	mad.lo.s32 	%r3, %r1, %r9, %r2;
	setp.ge.u32 	%p1, %r3, %r8;
	@%p1 bra 	$L__BB1_25;
	shl.b32 	%r10, %r2, 3;
	mov.u32 	%r11, _ZZ12reductionMsdPdS_jE1f;
	add.s32 	%r4, %r11, %r10;
	add.s32 	%r23, %r3, 256;
	mul.wide.u32 	%rd7, %r1, 8;
	cvta.to.global.u64 	%rd8, %rd5;
	add.s64 	%rd11, %rd8, %rd7;
	cvta.to.global.u64 	%rd2, %rd6;
$L__BB1_2:
	setp.gt.u32 	%p2, %r2, 511;
	add.s32 	%r12, %r23, -256;
	mul.wide.u32 	%rd9, %r12, 8;
	add.s64 	%rd10, %rd2, %rd9;
	ld.global.f64 	%fd1, [%rd10];
	st.shared.f64 	[%r4], %fd1;
	bar.sync 	0;
	add.s32 	%r13, %r23, 256;
	setp.ge.u32 	%p3, %r13, %r8;
	or.pred  	%p4, %p2, %p3;
	@%p4 bra 	$L__BB1_4;
	ld.shared.f64 	%fd2, [%r4+4096];
	ld.shared.f64 	%fd3, [%r4];
	add.f64 	%fd4, %fd2, %fd3;
	st.shared.f64 	[%r4], %fd4;
$L__BB1_4:
	setp.gt.u32 	%p5, %r2, 255;
	bar.sync 	0;
	setp.ge.u32 	%p6, %r23, %r8;
	or.pred  	%p7, %p5, %p6;
	@%p7 bra 	$L__BB1_6;
	ld.shared.f64 	%fd5, [%r4+2048];
	ld.shared.f64 	%fd6, [%r4];
	add.f64 	%fd7, %fd5, %fd6;
	st.shared.f64 	[%r4], %fd7;
$L__BB1_6:
	setp.gt.u32 	%p8, %r2, 127;
	bar.sync 	0;
	add.s32 	%r14, %r23, -128;
	setp.ge.u32 	%p9, %r14, %r8;
	or.pred  	%p10, %p8, %p9;
	@%p10 bra 	$L__BB1_8;
	ld.shared.f64 	%fd8, [%r4+1024];
	ld.shared.f64 	%fd9, [%r4];
	add.f64 	%fd10, %fd8, %fd9;
	st.shared.f64 	[%r4], %fd10;
$L__BB1_8:
	setp.gt.u32 	%p11, %r2, 63;
	bar.sync 	0;
	add.s32 	%r15, %r23, -192;
	setp.ge.u32 	%p12, %r15, %r8;
	or.pred  	%p13, %p11, %p12;
	@%p13 bra 	$L__BB1_10;
	ld.shared.f64 	%fd11, [%r4+512];
	ld.shared.f64 	%fd12, [%r4];
	add.f64 	%fd13, %fd11, %fd12;
	st.shared.f64 	[%r4], %fd13;
$L__BB1_10:
	setp.gt.u32 	%p14, %r2, 31;
	bar.sync 	0;
	add.s32 	%r16, %r23, -224;
	setp.ge.u32 	%p15, %r16, %r8;
	or.pred  	%p16, %p14, %p15;
	@%p16 bra 	$L__BB1_12;
	ld.shared.f64 	%fd14, [%r4+256];
	ld.shared.f64 	%fd15, [%r4];
	add.f64 	%fd16, %fd14, %fd15;
	st.shared.f64 	[%r4], %fd16;
$L__BB1_12:
	setp.gt.u32 	%p17, %r2, 15;
	bar.sync 	0;
	add.s32 	%r17, %r23, -240;
	setp.ge.u32 	%p18, %r17, %r8;
	or.pred  	%p19, %p17, %p18;
	@%p19 bra 	$L__BB1_14;
	ld.shared.f64 	%fd17, [%r4+128];
	ld.shared.f64 	%fd18, [%r4];
	add.f64 	%fd19, %fd17, %fd18;
	st.shared.f64 	[%r4], %fd19;
$L__BB1_14:
	setp.gt.u32 	%p20, %r2, 7;
	bar.sync 	0;
	add.s32 	%r18, %r23, -248;
	setp.ge.u32 	%p21, %r18, %r8;
	or.pred  	%p22, %p20, %p21;
	@%p22 bra 	$L__BB1_16;
	ld.shared.f64 	%fd20, [%r4+64];
	ld.shared.f64 	%fd21, [%r4];
	add.f64 	%fd22, %fd20, %fd21;
	st.shared.f64 	[%r4], %fd22;
$L__BB1_16:
	setp.gt.u32 	%p23, %r2, 3;
	bar.sync 	0;
	add.s32 	%r19, %r23, -252;
	setp.ge.u32 	%p24, %r19, %r8;
	or.pred  	%p25, %p23, %p24;
	@%p25 bra 	$L__BB1_18;
	ld.shared.f64 	%fd23, [%r4+32];
	ld.shared.f64 	%fd24, [%r4];
	add.f64 	%fd25, %fd23, %fd24;
	st.shared.f64 	[%r4], %fd25;
$L__BB1_18:
	setp.gt.u32 	%p26, %r2, 1;
	bar.sync 	0;
	add.s32 	%r20, %r23, -254;
	setp.ge.u32 	%p27, %r20, %r8;
	or.pred  	%p28, %p26, %p27;
	@%p28 bra 	$L__BB1_20;
	ld.shared.f64 	%fd26, [%r4+16];
	ld.shared.f64 	%fd27, [%r4];
	add.f64 	%fd28, %fd26, %fd27;
	st.shared.f64 	[%r4], %fd28;
$L__BB1_20:
	setp.ne.s32 	%p29, %r2, 0;
	bar.sync 	0;
	add.s32 	%r21, %r23, -255;
	setp.ge.u32 	%p30, %r21, %r8;
	or.pred  	%p31, %p29, %p30;
	@%p31 bra 	$L__BB1_22;
	ld.shared.f64 	%fd29, [_ZZ12reductionMsdPdS_jE1f+8];
	ld.shared.f64 	%fd30, [%r4];
	add.f64 	%fd31, %fd29, %fd30;
	st.shared.f64 	[%r4], %fd31;
$L__BB1_22:
	setp.ne.s32 	%p32, %r2, 0;
	bar.sync 	0;
	@%p32 bra 	$L__BB1_24;
	ld.shared.f64 	%fd32, [_ZZ12reductionMsdPdS_jE1f];
	st.global.f64 	[%rd11], %fd32;
$L__BB1_24:
	bar.sync 	0;
	add.s32 	%r7, %r23, 524288;
	add.s32 	%r22, %r23, 524032;
	add.s64 	%rd11, %rd11, 4096;
	setp.lt.u32 	%p33, %r22, %r8;
	mov.u32 	%r23, %r7;
	@%p33 bra 	$L__BB1_2;
$L__BB1_25:
	ret;

}


// ===== COMPILED SASS (sm_100) =====

	.target	sm_100

	.elftype	@"ET_EXEC"


//--------------------- .note.nv.tkinfo           --------------------------
	.section	.note.nv.tkinfo,"",@"SHT_NOTE"
	.sectionflags	@"SHF_NOTE_NV_TKINFO"
	.tkinfo
        /*0018*/ 	.word	0x00000002
        /*0030*/ 	.string	""
        /*0030*/ 	.string	"ptxas"
        /*0030*/ 	.string	"Cuda compilation tools, release 13.0, V13.0.88"
        /*0030*/ 	.string	"Build cuda_13.0.r13.0/compiler.36424714_0"
        /*0030*/ 	.string	"-arch sm_100 -m 64 "



//--------------------- .note.nv.cuinfo           --------------------------
	.section	.note.nv.cuinfo,"",@"SHT_NOTE"
	.sectionflags	@"SHF_NOTE_NV_CUINFO"
        /*0018*/ 	.short	0x0002
        /*001a*/ 	.short	0x0064
        /*001c*/ 	.short	0x0082
	.zero		2


//--------------------- .nv.info                  --------------------------
	.section	.nv.info,"",@"SHT_CUDA_INFO"
	.align	4


	//----- nvinfo : EIATTR_REGCOUNT
	.align		4
        /*0000*/ 	.byte	0x04, 0x2f
        /*0002*/ 	.short	(.L_1 - .L_0)
	.align		4
.L_0:
        /*0004*/ 	.word	index@(_Z4xx0tPdS_djj)
        /*0008*/ 	.word	0x00000020


	//----- nvinfo : EIATTR_FRAME_SIZE
	.align		4
.L_1:
        /*000c*/ 	.byte	0x04, 0x11
        /*000e*/ 	.short	(.L_3 - .L_2)
	.align		4
.L_2:
        /*0010*/ 	.word	index@(_Z4xx0tPdS_djj)
        /*0014*/ 	.word	0x00000000


	//----- nvinfo : EIATTR_REGCOUNT
	.align		4
.L_3:
        /*0018*/ 	.byte	0x04, 0x2f
        /*001a*/ 	.short	(.L_5 - .L_4)
	.align		4
.L_4:
        /*001c*/ 	.word	index@(_Z12reductionMsdPdS_j)
        /*0020*/ 	.word	0x00000013


	//----- nvinfo : EIATTR_FRAME_SIZE
	.align		4
.L_5:
        /*0024*/ 	.byte	0x04, 0x11
        /*0026*/ 	.short	(.L_7 - .L_6)
	.align		4
.L_6:
        /*0028*/ 	.word	index@(_Z12reductionMsdPdS_j)
        /*002c*/ 	.word	0x00000000


	//----- nvinfo : EIATTR_MIN_STACK_SIZE
	.align		4
.L_7:
        /*0030*/ 	.byte	0x04, 0x12
        /*0032*/ 	.short	(.L_9 - .L_8)
	.align		4
.L_8:
        /*0034*/ 	.word	index@(_Z12reductionMsdPdS_j)
        /*0038*/ 	.word	0x00000000


	//----- nvinfo : EIATTR_MIN_STACK_SIZE
	.align		4
.L_9:
        /*003c*/ 	.byte	0x04, 0x12
        /*003e*/ 	.short	(.L_11 - .L_10)
	.align		4
.L_10:
        /*0040*/ 	.word	index@(_Z4xx0tPdS_djj)
        /*0044*/ 	.word	0x00000000
.L_11:


//--------------------- .nv.compat                --------------------------
	.section	.nv.compat,"",@"SHT_CUDA_COMPAT_INFO"
	.align	4
        /*0000*/ 	.byte	0x02, 0x09, 0x00, 0x00, 0x02, 0x02, 0x01, 0x00, 0x02, 0x05, 0x05, 0x00, 0x03, 0x07, 0x01, 0x01
        /*0010*/ 	.byte	0x02, 0x03, 0x00, 0x00, 0x02, 0x06, 0x01, 0x00, 0x04, 0x0b, 0x08, 0x00, 0x01, 0x00, 0x00, 0x00
        /*0020*/ 	.byte	0x00, 0x00, 0x00, 0x00


//--------------------- .nv.info._Z12reductionMsdPdS_j --------------------------
	.section	.nv.info._Z12reductionMsdPdS_j,"",@"SHT_CUDA_INFO"
	.sectionflags	@""
	.align	4


	//----- nvinfo : EIATTR_CUDA_API_VERSION
	.align		4
        /*0000*/ 	.byte	0x04, 0x37
        /*0002*/ 	.short	(.L_13 - .L_12)
.L_12:
        /*0004*/ 	.word	0x00000082


	//----- nvinfo : EIATTR_KPARAM_INFO
	.align		4
.L_13:
        /*0008*/ 	.byte	0x04, 0x17
        /*000a*/ 	.short	(.L_15 - .L_14)
.L_14:
        /*000c*/ 	.word	0x00000000
        /*0010*/ 	.short	0x0002
        /*0012*/ 	.short	0x0010
        /*0014*/ 	.byte	0x00, 0xf0, 0x11, 0x00


	//----- nvinfo : EIATTR_KPARAM_INFO
	.align		4
.L_15:
        /*0018*/ 	.byte	0x04, 0x17
        /*001a*/ 	.short	(.L_17 - .L_16)
.L_16:
        /*001c*/ 	.word	0x00000000
        /*0020*/ 	.short	0x0001
        /*0022*/ 	.short	0x0008
        /*0024*/ 	.byte	0x00, 0xf5, 0x21, 0x00


	//----- nvinfo : EIATTR_KPARAM_INFO
	.align		4
.L_17:
        /*0028*/ 	.byte	0x04, 0x17
        /*002a*/ 	.short	(.L_19 - .L_18)
.L_18:
        /*002c*/ 	.word	0x00000000
        /*0030*/ 	.short	0x0000
        /*0032*/ 	.short	0x0000
        /*0034*/ 	.byte	0x00, 0xf5, 0x21, 0x00


	//----- nvinfo : EIATTR_SPARSE_MMA_MASK
	.align		4
.L_19:
        /*0038*/ 	.byte	0x03, 0x50
        /*003a*/ 	.short	0x0000


	//----- nvinfo : EIATTR_MAXREG_COUNT
	.align		4
        /*003c*/ 	.byte	0x03, 0x1b
        /*003e*/ 	.short	0x00ff


	//----- nvinfo : EIATTR_NUM_BARRIERS
	.align		4
        /*0040*/ 	.byte	0x02, 0x4c
        /*0042*/ 	.byte	0x01
	.zero		1


	//----- nvinfo : EIATTR_MERCURY_ISA_VERSION
	.align		4
        /*0044*/ 	.byte	0x03, 0x5f
        /*0046*/ 	.short	0x0101


	//----- nvinfo : EIATTR_VRC_CTA_INIT_COUNT
	.align		4
        /*0048*/ 	.byte	0x02, 0x4a
	.zero		1
	.zero		1


	//----- nvinfo : EIATTR_EXIT_INSTR_OFFSETS
	.align		4
        /*004c*/ 	.byte	0x04, 0x1c
        /*004e*/ 	.short	(.L_21 - .L_20)


	//   ....[0]....
.L_20:
        /*0050*/ 	.word	0x00000070


	//   ....[1]....
        /*0054*/ 	.word	0x000007e0


	//----- nvinfo : EIATTR_CRS_STACK_SIZE
	.align		4
.L_21:
        /*0058*/ 	.byte	0x04, 0x1e
        /*005a*/ 	.short	(.L_23 - .L_22)
.L_22:
        /*005c*/ 	.word	0x00000000


	//----- nvinfo : EIATTR_CBANK_PARAM_SIZE
	.align		4
.L_23:
        /*0060*/ 	.byte	0x03, 0x19
        /*0062*/ 	.short	0x0014


	//----- nvinfo : EIATTR_PARAM_CBANK
	.align		4
        /*0064*/ 	.byte	0x04, 0x0a
        /*0066*/ 	.short	(.L_25 - .L_24)
	.align		4
.L_24:
        /*0068*/ 	.word	index@(.nv.constant0._Z12reductionMsdPdS_j)
        /*006c*/ 	.short	0x0380
        /*006e*/ 	.short	0x0014


	//----- nvinfo : EIATTR_SW_WAR
	.align		4
.L_25:
        /*0070*/ 	.byte	0x04, 0x36
        /*0072*/ 	.short	(.L_27 - .L_26)
.L_26:
        /*0074*/ 	.word	0x00000008
.L_27:


//--------------------- .nv.info._Z4xx0tPdS_djj   --------------------------
	.section	.nv.info._Z4xx0tPdS_djj,"",@"SHT_CUDA_INFO"
	.sectionflags	@""
	.align	4


	//----- nvinfo : EIATTR_CUDA_API_VERSION
	.align		4
        /*0000*/ 	.byte	0x04, 0x37
        /*0002*/ 	.short	(.L_29 - .L_28)
.L_28:
        /*0004*/ 	.word	0x00000082


	//----- nvinfo : EIATTR_KPARAM_INFO
	.align		4
.L_29:
        /*0008*/ 	.byte	0x04, 0x17
        /*000a*/ 	.short	(.L_31 - .L_30)
.L_30:
        /*000c*/ 	.word	0x00000000
        /*0010*/ 	.short	0x0004
        /*0012*/ 	.short	0x001c
        /*0014*/ 	.byte	0x00, 0xf0, 0x11, 0x00


	//----- nvinfo : EIATTR_KPARAM_INFO
	.align		4
.L_31:
        /*0018*/ 	.byte	0x04, 0x17
        /*001a*/ 	.short	(.L_33 - .L_32)
.L_32:
        /*001c*/ 	.word	0x00000000
        /*0020*/ 	.short	0x0003
        /*0022*/ 	.short	0x0018
        /*0024*/ 	.byte	0x00, 0xf0, 0x11, 0x00


	//----- nvinfo : EIATTR_KPARAM_INFO
	.align		4
.L_33:
        /*0028*/ 	.byte	0x04, 0x17
        /*002a*/ 	.short	(.L_35 - .L_34)
.L_34:
        /*002c*/ 	.word	0x00000000
        /*0030*/ 	.short	0x0002
        /*0032*/ 	.short	0x0010
        /*0034*/ 	.byte	0x00, 0xf0, 0x21, 0x00


	//----- nvinfo : EIATTR_KPARAM_INFO
	.align		4
.L_35:
        /*0038*/ 	.byte	0x04, 0x17
        /*003a*/ 	.short	(.L_37 - .L_36)
.L_36:
        /*003c*/ 	.word	0x00000000
        /*0040*/ 	.short	0x0001
        /*0042*/ 	.short	0x0008
        /*0044*/ 	.byte	0x00, 0xf5, 0x21, 0x00


	//----- nvinfo : EIATTR_KPARAM_INFO
	.align		4
.L_37:
        /*0048*/ 	.byte	0x04, 0x17
        /*004a*/ 	.short	(.L_39 - .L_38)
.L_38:
        /*004c*/ 	.word	0x00000000
        /*0050*/ 	.short	0x0000
        /*0052*/ 	.short	0x0000
        /*0054*/ 	.byte	0x00, 0xf5, 0x21, 0x00


	//----- nvinfo : EIATTR_SPARSE_MMA_MASK
	.align		4
.L_39:
        /*0058*/ 	.byte	0x03, 0x50
        /*005a*/ 	.short	0x0000


	//----- nvinfo : EIATTR_MAXREG_COUNT
	.align		4
        /*005c*/ 	.byte	0x03, 0x1b
        /*005e*/ 	.short	0x00ff


	//----- nvinfo : EIATTR_MERCURY_ISA_VERSION
	.align		4
        /*0060*/ 	.byte	0x03, 0x5f
        /*0062*/ 	.short	0x0101


	//----- nvinfo : EIATTR_VRC_CTA_INIT_COUNT
	.align		4
        /*0064*/ 	.byte	0x02, 0x4a
	.zero		1
	.zero		1


	//----- nvinfo : EIATTR_EXIT_INSTR_OFFSETS
	.align		4
        /*0068*/ 	.byte	0x04, 0x1c
        /*006a*/ 	.short	(.L_41 - .L_40)


	//   ....[0]....
.L_40:
        /*006c*/ 	.word	0x00000080


	//   ....[1]....
        /*0070*/ 	.word	0x00000420


	//   ....[2]....
        /*0074*/ 	.word	0x00000b80


	//----- nvinfo : EIATTR_CRS_STACK_SIZE
	.align		4
.L_41:
        /*0078*/ 	.byte	0x04, 0x1e
        /*007a*/ 	.short	(.L_43 - .L_42)
.L_42:
        /*007c*/ 	.word	0x00000000


	//----- nvinfo : EIATTR_CBANK_PARAM_SIZE
	.align		4
.L_43:
        /*0080*/ 	.byte	0x03, 0x19
        /*0082*/ 	.short	0x0020


	//----- nvinfo : EIATTR_PARAM_CBANK
	.align		4
        /*0084*/ 	.byte	0x04, 0x0a
        /*0086*/ 	.short	(.L_45 - .L_44)
	.align		4
.L_44:
        /*0088*/ 	.word	index@(.nv.constant0._Z4xx0tPdS_djj)
        /*008c*/ 	.short	0x0380
        /*008e*/ 	.short	0x0020


	//----- nvinfo : EIATTR_SW_WAR
	.align		4
.L_45:
        /*0090*/ 	.byte	0x04, 0x36
        /*0092*/ 	.short	(.L_47 - .L_46)
.L_46:
        /*0094*/ 	.word	0x00000008
.L_47:


//--------------------- .nv.callgraph             --------------------------
	.section	.nv.callgraph,"",@"SHT_CUDA_CALLGRAPH"
	.align	4
	.sectionentsize	8
	.align		4
        /*0000*/ 	.word	0x00000000
	.align		4
        /*0004*/ 	.word	0xffffffff
	.align		4
        /*0008*/ 	.word	0x00000000
	.align		4
        /*000c*/ 	.word	0xfffffffe
	.align		4
        /*0010*/ 	.word	0x00000000
	.align		4
        /*0014*/ 	.word	0xfffffffd
	.align		4
        /*0018*/ 	.word	0x00000000
	.align		4
        /*001c*/ 	.word	0xfffffffc


//--------------------- .text._Z12reductionMsdPdS_j --------------------------
	.section	.text._Z12reductionMsdPdS_j,"ax",@progbits
	.align	128
        .global         _Z12reductionMsdPdS_j
        .type           _Z12reductionMsdPdS_j,@function
        .size           _Z12reductionMsdPdS_j,(.L_x_7 - _Z12reductionMsdPdS_j)
        .other          _Z12reductionMsdPdS_j,@"STO_CUDA_ENTRY STV_DEFAULT"
_Z12reductionMsdPdS_j:
.text._Z12reductionMsdPdS_j:
[----:B------:R-:W-:Y:S01]  /*0000*/  LDC R1, c[0x0][0x37c] ;  /* 0x0000df00ff017b82 */ /* 0x000fe20000000800 */
[----:B------:R-:W0:Y:S07]  /*0010*/  S2R R0, SR_TID.X ;  /* 0x0000000000007919 */ /* 0x000e2e0000002100 */
[----:B------:R-:W0:Y:S01]  /*0020*/  S2UR UR6, SR_CTAID.X ;  /* 0x00000000000679c3 */ /* 0x000e220000002500 */
[----:B------:R-:W1:Y:S07]  /*0030*/  LDCU UR4, c[0x0][0x390] ;  /* 0x00007200ff0477ac */ /* 0x000e6e0008000800 */
[----:B------:R-:W0:Y:S02]  /*0040*/  LDC R3, c[0x0][0x360] ;  /* 0x0000d800ff037b82 */ /* 0x000e240000000800 */
[----:B0-----:R-:W-:-:S05]  /*0050*/  IMAD R8, R3, UR6, R0 ;  /* 0x0000000603087c24 */ /* 0x001fca000f8e0200 */
[----:B-1----:R-:W-:-:S13]  /*0060*/  ISETP.GE.U32.AND P0, PT, R8, UR4, PT ;  /* 0x0000000408007c0c */ /* 0x002fda000bf06070 */
[----:B------:R-:W-:Y:S05]  /*0070*/  @P0 EXIT ;  /* 0x000000000000094d */ /* 0x000fea0003800000 */
[----:B------:R-:W0:Y:S01]  /*0080*/  S2UR UR7, SR_CgaCtaId ;  /* 0x00000000000779c3 */ /* 0x000e220000008800 */
[----:B------:R-:W1:Y:S01]  /*0090*/  LDCU.64 UR4, c[0x0][0x380] ;  /* 0x00007000ff0477ac */ /* 0x000e620008000a00 */
[----:B------:R-:W2:Y:S06]  /*00a0*/  LDCU.64 UR8, c[0x0][0x358] ;  /* 0x00006b00ff0877ac */ /* 0x000eac0008000a00 */
[----:B------:R-:W3:Y:S01]  /*00b0*/  LDC.64 R2, c[0x0][0x388] ;  /* 0x0000e200ff027b82 */ /* 0x000ee20000000a00 */
[----:B------:R-:W4:Y:S01]  /*00c0*/  LDCU UR10, c[0x0][0x390] ;  /* 0x00007200ff0a77ac */ /* 0x000f220008000800 */
[----:B-1----:R-:W-:-:S03]  /*00d0*/  UIMAD.WIDE.U32 UR4, UR6, 0x8, UR4 ;  /* 0x00000008060478a5 */ /* 0x002fc6000f8e0004 */
[----:B------:R-:W-:Y:S02]  /*00e0*/  UMOV UR6, 0x400 ;  /* 0x0000040000067882 */ /* 0x000fe40000000000 */
[----:B0-----:R-:W-:Y:S01]  /*00f0*/  ULEA UR6, UR7, UR6, 0x18 ;  /* 0x0000000607067291 */ /* 0x001fe2000f8ec0ff */
[----:B------:R-:W-:Y:S02]  /*0100*/  IMAD.U32 R5, RZ, RZ, UR5 ;  /* 0x00000005ff057e24 */ /* 0x000fe4000f8e00ff */
[----:B------:R-:W-:Y:S02]  /*0110*/  IMAD.U32 R7, RZ, RZ, UR5 ;  /* 0x00000005ff077e24 */ /* 0x000fe4000f8e00ff */
[----:B------:R-:W-:Y:S02]  /*0120*/  IMAD.U32 R4, RZ, RZ, UR4 ;  /* 0x00000004ff047e24 */ /* 0x000fe4000f8e00ff */
[----:B------:R-:W-:Y:S01]  /*0130*/  IMAD.MOV.U32 R7, RZ, RZ, R5 ;  /* 0x000000ffff077224 */ /* 0x000fe200078e0005 */
[----:B------:R-:W-:Y:S01]  /*0140*/  LEA R5, R0, UR6, 0x3 ;  /* 0x0000000600057c11 */ /* 0x000fe2000f8e18ff */
[----:B------:R-:W-:-:S02]  /*0150*/  IMAD.U32 R6, RZ, RZ, UR4 ;  /* 0x00000004ff067e24 */ /* 0x000fc4000f8e00ff */
[----:B--2-4-:R-:W-:-:S07]  /*0160*/  VIADD R4, R8, 0x100 ;  /* 0x0000010008047836 */ /* 0x014fce0000000000 */
.L_x_0:
[----:B------:R-:W-:-:S04]  /*0170*/  VIADD R9, R4, 0xffffff00 ;  /* 0xffffff0004097836 */ /* 0x000fc80000000000 */
[----:B---3--:R-:W-:-:S06]  /*0180*/  IMAD.WIDE.U32 R8, R9, 0x8, R2 ;  /* 0x0000000809087825 */ /* 0x008fcc00078e0002 */
[----:B------:R-:W2:Y:S01]  /*0190*/  LDG.E.64 R8, desc[UR8][R8.64] ;  /* 0x0000000808087981 */ /* 0x000ea2000c1e1b00 */
[----:B------:R-:W-:Y:S05]  /*01a0*/  WARPSYNC.ALL ;  /* 0x0000000000007948 */ /* 0x000fea0003800000 */
[----:B------:R-:W-:-:S05]  /*01b0*/  VIADD R10, R4, 0x100 ;  /* 0x00000100040a7836 */ /* 0x000fca0000000000 */
[----:B------:R-:W-:-:S04]  /*01c0*/  ISETP.GE.U32.AND P0, PT, R10, UR10, PT ;  /* 0x0000000a0a007c0c */ /* 0x000fc8000bf06070 */
[----:B------:R-:W-:Y:S02]  /*01d0*/  ISETP.GT.U32.OR P1, PT, R0, 0x1ff, P0 ;  /* 0x000001ff0000780c */ /* 0x000fe40000724470 */
[----:B------:R-:W-:-:S04]  /*01e0*/  ISETP.GE.U32.AND P0, PT, R4, UR10, PT ;  /* 0x0000000a04007c0c */ /* 0x000fc8000bf06070 */
[----:B------:R-:W-:Y:S01]  /*01f0*/  ISETP.GT.U32.OR P0, PT, R0, 0xff, P0 ;  /* 0x000000ff0000780c */ /* 0x000fe20000704470 */
[----:B--2---:R0:W-:Y:S01]  /*0200*/  STS.64 [R5], R8 ;  /* 0x0000000805007388 */ /* 0x0041e20000000a00 */
[----:B------:R-:W-:Y:S01]  /*0210*/  BAR.SYNC.DEFER_BLOCKING 0x0 ;  /* 0x0000000000007b1d */ /* 0x000fe20000010000 */
[----:B0-----:R-:W-:-:S05]  /*0220*/  VIADD R8, R4, 0xffffff80 ;  /* 0xffffff8004087836 */ /* 0x001fca0000000000 */
[----:B------:R-:W-:Y:S04]  /*0230*/  @!P1 LDS.64 R10, [R5+0x1000] ;  /* 0x00100000050a9984 */ /* 0x000fe80000000a00 */
[----:B------:R-:W0:Y:S02]  /*0240*/  @!P1 LDS.64 R12, [R5] ;  /* 0x00000000050c9984 */ /* 0x000e240000000a00 */
[----:B0-----:R-:W-:-:S07]  /*0250*/  @!P1 DADD R10, R10, R12 ;  /* 0x000000000a0a9229 */ /* 0x001fce000000000c */
[----:B------:R-:W-:Y:S01]  /*0260*/  @!P1 STS.64 [R5], R10 ;  /* 0x0000000a05009388 */ /* 0x000fe20000000a00 */
[----:B------:R-:W-:Y:S01]  /*0270*/  BAR.SYNC.DEFER_BLOCKING 0x0 ;  /* 0x0000000000007b1d */ /* 0x000fe20000010000 */
[----:B------:R-:W-:-:S04]  /*0280*/  ISETP.GE.U32.AND P1, PT, R8, UR10, PT ;  /* 0x0000000a08007c0c */ /* 0x000fc8000bf26070 */
[----:B------:R-:W-:Y:S01]  /*0290*/  ISETP.GT.U32.OR P1, PT, R0, 0x7f, P1 ;  /* 0x0000007f0000780c */ /* 0x000fe20000f24470 */
[----:B------:R-:W-:Y:S04]  /*02a0*/  @!P0 LDS.64 R12, [R5+0x800] ;  /* 0x00080000050c8984 */ /* 0x000fe80000000a00 */
[----:B------:R-:W0:Y:S02]  /*02b0*/  @!P0 LDS.64 R14, [R5] ;  /* 0x00000000050e8984 */ /* 0x000e240000000a00 */
[----:B0-----:R-:W-:Y:S01]  /*02c0*/  @!P0 DADD R12, R12, R14 ;  /* 0x000000000c0c8229 */ /* 0x001fe2000000000e */
[----:B------:R-:W-:-:S06]  /*02d0*/  VIADD R14, R4, 0xffffff40 ;  /* 0xffffff40040e7836 */ /* 0x000fcc0000000000 */
[----:B------:R-:W-:Y:S01]  /*02e0*/  @!P0 STS.64 [R5], R12 ;  /* 0x0000000c05008388 */ /* 0x000fe20000000a00 */
[----:B------:R-:W-:Y:S01]  /*02f0*/  BAR.SYNC.DEFER_BLOCKING 0x0 ;  /* 0x0000000000007b1d */ /* 0x000fe20000010000 */
[----:B------:R-:W-:Y:S01]  /*0300*/  ISETP.GE.U32.AND P0, PT, R14, UR10, PT ;  /* 0x0000000a0e007c0c */ /* 0x000fe2000bf06070 */
[----:B------:R-:W-:-:S03]  /*0310*/  VIADD R14, R4, 0xffffff20 ;  /* 0xffffff20040e7836 */ /* 0x000fc60000000000 */
[----:B------:R-:W-:Y:S01]  /*0320*/  ISETP.GT.U32.OR P0, PT, R0, 0x3f, P0 ;  /* 0x0000003f0000780c */ /* 0x000fe20000704470 */
[----:B------:R-:W-:Y:S04]  /*0330*/  @!P1 LDS.64 R8, [R5+0x400] ;  /* 0x0004000005089984 */ /* 0x000fe80000000a00 */
[----:B------:R-:W0:Y:S02]  /*0340*/  @!P1 LDS.64 R10, [R5] ;  /* 0x00000000050a9984 */ /* 0x000e240000000a00 */
[----:B0-----:R-:W-:-:S07]  /*0350*/  @!P1 DADD R8, R8, R10 ;  /* 0x0000000008089229 */ /* 0x001fce000000000a */
        /* <DEDUP_REMOVED lines=36> */
[----:B------:R-:W-:Y:S02]  /*05a0*/  ISETP.GT.U32.OR P1, PT, R0, 0x1, P1 ;  /* 0x000000010000780c */ /* 0x000fe40000f24470 */
[----:B------:R-:W-:-:S04]  /*05b0*/  ISETP.GE.U32.AND P2, PT, R14, UR10, PT ;  /* 0x0000000a0e007c0c */ /* 0x000fc8000bf46070 */
[----:B------:R-:W-:Y:S01]  /*05c0*/  ISETP.NE.OR P2, PT, R0, RZ, P2 ;  /* 0x000000ff0000720c */ /* 0x000fe20001745670 */
[----:B------:R-:W-:-:S12]  /*05d0*/  @!P0 LDS.64 R12, [R5+0x20] ;  /* 0x00002000050c8984 */ /* 0x000fd80000000a00 */
[----:B------:R-:W-:Y:S01]  /*05e0*/  @!P2 MOV R14, 0x400 ;  /* 0x00000400000ea802 */ /* 0x000fe20000000f00 */
[----:B------:R-:W0:Y:S01]  /*05f0*/  @!P0 LDS.64 R10, [R5] ;  /* 0x00000000050a8984 */ /* 0x000e220000000a00 */
[----:B------:R-:W1:Y:S02]  /*0600*/  @!P2 S2R R15, SR_CgaCtaId ;  /* 0x00000000000fa919 */ /* 0x000e640000008800 */
[----:B-1----:R-:W-:Y:S01]  /*0610*/  @!P2 LEA R14, R15, R14, 0x18 ;  /* 0x0000000e0f0ea211 */ /* 0x002fe200078ec0ff */
[----:B0-----:R-:W-:-:S07]  /*0620*/  @!P0 DADD R10, R12, R10 ;  /* 0x000000000c0a8229 */ /* 0x001fce000000000a */
[----:B------:R-:W-:Y:S01]  /*0630*/  @!P0 STS.64 [R5], R10 ;  /* 0x0000000a05008388 */ /* 0x000fe20000000a00 */
[----:B------:R-:W-:Y:S01]  /*0640*/  BAR.SYNC.DEFER_BLOCKING 0x0 ;  /* 0x0000000000007b1d */ /* 0x000fe20000010000 */
[----:B------:R-:W-:-:S13]  /*0650*/  ISETP.NE.AND P0, PT, R0, RZ, PT ;  /* 0x000000ff0000720c */ /* 0x000fda0003f05270 */
[----:B------:R-:W0:Y:S01]  /*0660*/  @!P0 S2R R16, SR_CgaCtaId ;  /* 0x0000000000108919 */ /* 0x000e220000008800 */
[----:B------:R-:W-:Y:S01]  /*0670*/  @!P0 MOV R15, 0x400 ;  /* 0x00000400000f8802 */ /* 0x000fe20000000f00 */
[----:B------:R-:W-:Y:S04]  /*0680*/  @!P1 LDS.64 R8, [R5+0x10] ;  /* 0x0000100005089984 */ /* 0x000fe80000000a00 */
[----:B------:R-:W1:Y:S02]  /*0690*/  @!P1 LDS.64 R12, [R5] ;  /* 0x00000000050c9984 */ /* 0x000e640000000a00 */
[----:B-1----:R-:W-:-:S07]  /*06a0*/  @!P1 DADD R8, R8, R12 ;  /* 0x0000000008089229 */ /* 0x002fce000000000c */
[----:B------:R1:W-:Y:S01]  /*06b0*/  @!P1 STS.64 [R5], R8 ;  /* 0x0000000805009388 */ /* 0x0003e20000000a00 */
[----:B------:R-:W-:Y:S01]  /*06c0*/  BAR.SYNC.DEFER_BLOCKING 0x0 ;  /* 0x0000000000007b1d */ /* 0x000fe20000010000 */
[----:B-1----:R-:W-:Y:S01]  /*06d0*/  @!P0 IMAD.MOV.U32 R8, RZ, RZ, R6 ;  /* 0x000000ffff088224 */ /* 0x002fe200078e0006 */
[----:B------:R-:W-:Y:S01]  /*06e0*/  IADD3 R6, P1, PT, R6, 0x1000, RZ ;  /* 0x0000100006067810 */ /* 0x000fe20007f3e0ff */
[----:B------:R-:W-:-:S04]  /*06f0*/  @!P0 IMAD.MOV.U32 R9, RZ, RZ, R7 ;  /* 0x000000ffff098224 */ /* 0x000fc800078e0007 */
[----:B------:R-:W-:Y:S01]  /*0700*/  IMAD.X R7, RZ, RZ, R7, P1 ;  /* 0x000000ffff077224 */ /* 0x000fe200008e0607 */
[----:B------:R1:W-:Y:S04]  /*0710*/  @!P2 LDS.64 R10, [R14+0x8] ;  /* 0x000008000e0aa984 */ /* 0x0003e80000000a00 */
[----:B------:R-:W2:Y:S01]  /*0720*/  @!P2 LDS.64 R12, [R5] ;  /* 0x00000000050ca984 */ /* 0x000ea20000000a00 */
[C---:B-1----:R-:W-:Y:S02]  /*0730*/  VIADD R14, R4.reuse, 0x7ff00 ;  /* 0x0007ff00040e7836 */ /* 0x042fe40000000000 */
[----:B------:R-:W-:Y:S01]  /*0740*/  VIADD R4, R4, 0x80000 ;  /* 0x0008000004047836 */ /* 0x000fe20000000000 */
[----:B--2---:R-:W-:Y:S01]  /*0750*/  @!P2 DADD R10, R10, R12 ;  /* 0x000000000a0aa229 */ /* 0x004fe2000000000c */
[----:B0-----:R-:W-:-:S06]  /*0760*/  @!P0 LEA R12, R16, R15, 0x18 ;  /* 0x0000000f100c8211 */ /* 0x001fcc00078ec0ff */
[----:B------:R-:W-:Y:S01]  /*0770*/  @!P2 STS.64 [R5], R10 ;  /* 0x0000000a0500a388 */ /* 0x000fe20000000a00 */
[----:B------:R-:W-:Y:S06]  /*0780*/  BAR.SYNC.DEFER_BLOCKING 0x0 ;  /* 0x0000000000007b1d */ /* 0x000fec0000010000 */
[----:B------:R-:W0:Y:S04]  /*0790*/  @!P0 LDS.64 R12, [R12] ;  /* 0x000000000c0c8984 */ /* 0x000e280000000a00 */
[----:B0-----:R0:W-:Y:S01]  /*07a0*/  @!P0 STG.E.64 desc[UR8][R8.64], R12 ;  /* 0x0000000c08008986 */ /* 0x0011e2000c101b08 */
[----:B------:R-:W-:Y:S01]  /*07b0*/  BAR.SYNC.DEFER_BLOCKING 0x0 ;  /* 0x0000000000007b1d */ /* 0x000fe20000010000 */
[----:B------:R-:W-:-:S13]  /*07c0*/  ISETP.GE.U32.AND P0, PT, R14, UR10, PT ;  /* 0x0000000a0e007c0c */ /* 0x000fda000bf06070 */
[----:B0-----:R-:W-:Y:S05]  /*07d0*/  @!P0 BRA `(.L_x_0) ;  /* 0xfffffff800648947 */ /* 0x001fea000383ffff */
[----:B------:R-:W-:Y:S05]  /*07e0*/  EXIT ;  /* 0x000000000000794d */ /* 0x000fea0003800000 */
.L_x_1:
[----:B------:R-:W-:-:S00]  /*07f0*/  BRA `(.L_x_1) ;  /* 0xfffffffc00fc7947 */ /* 0x000fc0000383ffff */
[----:B------:R-:W-:-:S00]  /*0800*/  NOP ;  /* 0x0000000000007918 */ /* 0x000fc00000000000 */
[----:B------:R-:W-:-:S00]  /*0810*/  NOP ;  /* 0x0000000000007918 */ /* 0x000fc00000000000 */
[----:B------:R-:W-:-:S00]  /*0820*/  NOP ;  /* 0x0000000000007918 */ /* 0x000fc00000000000 */
[----:B------:R-:W-:-:S00]  /*0830*/  NOP ;  /* 0x0000000000007918 */ /* 0x000fc00000000000 */
[----:B------:R-:W-:-:S00]  /*0840*/  NOP ;  /* 0x0000000000007918 */ /* 0x000fc00000000000 */
[----:B------:R-:W-:-:S00]  /*0850*/  NOP ;  /* 0x0000000000007918 */ /* 0x000fc00000000000 */
[----:B------:R-:W-:-:S00]  /*0860*/  NOP ;  /* 0x0000000000007918 */ /* 0x000fc00000000000 */
[----:B------:R-:W-:-:S00]  /*0870*/  NOP ;  /* 0x0000000000007918 */ /* 0x000fc00000000000 */
.L_x_7:


//--------------------- .text._Z4xx0tPdS_djj      --------------------------
	.section	.text._Z4xx0tPdS_djj,"ax",@progbits
	.align	128
        .global         _Z4xx0tPdS_djj
        .type           _Z4xx0tPdS_djj,@function
        .size           _Z4xx0tPdS_djj,(.L_x_8 - _Z4xx0tPdS_djj)
        .other          _Z4xx0tPdS_djj,@"STO_CUDA_ENTRY STV_DEFAULT"
_Z4xx0tPdS_djj:
.text._Z4xx0tPdS_djj:
[----:B------:R-:W-:Y:S01]  /*0000*/  LDC R1, c[0x0][0x37c] ;  /* 0x0000df00ff017b82 */ /* 0x000fe20000000800 */
[----:B------:R-:W0:Y:S07]  /*0010*/  S2R R3, SR_TID.X ;  /* 0x0000000000037919 */ /* 0x000e2e0000002100 */
[----:B------:R-:W1:Y:S01]  /*0020*/  S2UR UR4, SR_CTAID.X ;  /* 0x00000000000479c3 */ /* 0x000e620000002500 */
[----:B------:R-:W1:Y:S07]  /*0030*/  LDCU UR5, c[0x0][0x360] ;  /* 0x00006c00ff0577ac */ /* 0x000e6e0008000800 */
[----:B------:R-:W2:Y:S01]  /*0040*/  LDC R0, c[0x0][0x398] ;  /* 0x0000e600ff007b82 */ /* 0x000ea20000000800 */
[----:B-1----:R-:W-:-:S06]  /*0050*/  UIMAD UR4, UR4, UR5, URZ ;  /* 0x00000005040472a4 */ /* 0x002fcc000f8e02ff */
[----:B0-----:R-:W-:-:S05]  /*0060*/  VIADD R15, R3, UR4 ;  /* 0x00000004030f7c36 */ /* 0x001fca0008000000 */
[----:B--2---:R-:W-:-:S13]  /*0070*/  ISETP.GE.U32.AND P0, PT, R15, R0, PT ;  /* 0x000000000f00720c */ /* 0x004fda0003f06070 */
[----:B------:R-:W-:Y:S05]  /*0080*/  @P0 EXIT ;  /* 0x000000000000094d */ /* 0x000fea0003800000 */
[----:B------:R-:W-:Y:S01]  /*0090*/  ULOP3.LUT UR4, URZ, UR4, URZ, 0x33, !UPT ;  /* 0x00000004ff047292 */ /* 0x000fe2000f8e33ff */
[----:B------:R-:W-:Y:S01]  /*00a0*/  VIADDMNMX.U32 R2, R15, 0x80000, R0, !PT ;  /* 0x000800000f027846 */ /* 0x000fe20007800000 */
[----:B------:R-:W0:Y:S01]  /*00b0*/  LDC.64 R6, c[0x0][0x390] ;  /* 0x0000e400ff067b82 */ /* 0x000e220000000a00 */
[----:B------:R-:W-:Y:S03]  /*00c0*/  BSSY.RECONVERGENT B0, `(.L_x_2) ;  /* 0x0000035000007945 */ /* 0x000fe60003800200 */
[----:B------:R-:W-:-:S04]  /*00d0*/  IADD3 R13, PT, PT, -R3, UR4, R2 ;  /* 0x00000004030d7c10 */ /* 0x000fc8000fffe102 */
[C---:B------:R-:W-:Y:S01]  /*00e0*/  LOP3.LUT R2, R13.reuse, 0x180000, RZ, 0xc0, !PT ;  /* 0x001800000d027812 */ /* 0x040fe200078ec0ff */
[----:B------:R-:W1:Y:S01]  /*00f0*/  LDCU.64 UR4, c[0x0][0x358] ;  /* 0x00006b00ff0477ac */ /* 0x000e620008000a00 */
[----:B------:R-:W-:Y:S02]  /*0100*/  ISETP.GE.U32.AND P0, PT, R13, 0x180000, PT ;  /* 0x001800000d00780c */ /* 0x000fe40003f06070 */
[----:B------:R-:W-:Y:S01]  /*0110*/  ISETP.NE.AND P1, PT, R2, 0x180000, PT ;  /* 0x001800000200780c */ /* 0x000fe20003f25270 */
[C---:B0-----:R-:W-:Y:S02]  /*0120*/  DMUL R4, R6.reuse, -0.5 ;  /* 0xbfe0000006047828 */ /* 0x041fe40000000000 */
[----:B------:R-:W-:-:S10]  /*0130*/  DMUL R2, R6, 0.5 ;  /* 0x3fe0000006027828 */ /* 0x000fd40000000000 */
[----:B-1----:R-:W-:Y:S05]  /*0140*/  @!P1 BRA `(.L_x_3) ;  /* 0x0000000000b09947 */ /* 0x002fea0003800000 */
[----:B------:R-:W0:Y:S01]  /*0150*/  LDC R12, c[0x0][0x39c] ;  /* 0x0000e700ff0c7b82 */ /* 0x000e220000000800 */
[----:B------:R-:W-:-:S04]  /*0160*/  LEA.HI R13, R13, 0x1, RZ, 0xd ;  /* 0x000000010d0d7811 */ /* 0x000fc800078f68ff */
[----:B------:R-:W-:-:S03]  /*0170*/  LOP3.LUT R18, R13, 0x3, RZ, 0xc0, !PT ;  /* 0x000000030d127812 */ /* 0x000fc600078ec0ff */
[----:B------:R-:W1:Y:S08]  /*0180*/  LDC.64 R8, c[0x0][0x380] ;  /* 0x0000e000ff087b82 */ /* 0x000e700000000a00 */
[----:B------:R-:W2:Y:S01]  /*0190*/  LDC.64 R10, c[0x0][0x388] ;  /* 0x0000e200ff0a7b82 */ /* 0x000ea20000000a00 */
[----:B0-----:R-:W0:Y:S01]  /*01a0*/  I2F.U32.RP R14, R12 ;  /* 0x0000000c000e7306 */ /* 0x001e220000209000 */
[----:B------:R-:W-:-:S02]  /*01b0*/  ISETP.NE.U32.AND P1, PT, R12, RZ, PT ;  /* 0x000000ff0c00720c */ /* 0x000fc40003f25070 */
[----:B------:R-:W-:-:S05]  /*01c0*/  LOP3.LUT R13, RZ, R12, RZ, 0x33, !PT ;  /* 0x0000000cff0d7212 */ /* 0x000fca00078e33ff */
[----:B0-----:R-:W0:Y:S02]  /*01d0*/  MUFU.RCP R14, R14 ;  /* 0x0000000e000e7308 */ /* 0x001e240000001000 */
[----:B0-----:R-:W-:-:S06]  /*01e0*/  VIADD R16, R14, 0xffffffe ;  /* 0x0ffffffe0e107836 */ /* 0x001fcc0000000000 */
[----:B------:R0:W3:Y:S02]  /*01f0*/  F2I.FTZ.U32.TRUNC.NTZ R17, R16 ;  /* 0x0000001000117305 */ /* 0x0000e4000021f000 */
[----:B0-----:R-:W-:Y:S02]  /*0200*/  IMAD.MOV.U32 R16, RZ, RZ, RZ ;  /* 0x000000ffff107224 */ /* 0x001fe400078e00ff */
[----:B---3--:R-:W-:-:S04]  /*0210*/  IMAD.MOV R19, RZ, RZ, -R17 ;  /* 0x000000ffff137224 */ /* 0x008fc800078e0a11 */
[----:B------:R-:W-:-:S04]  /*0220*/  IMAD R19, R19, R12, RZ ;  /* 0x0000000c13137224 */ /* 0x000fc800078e02ff */
[----:B------:R-:W-:Y:S01]  /*0230*/  IMAD.HI.U32 R14, R17, R19, R16 ;  /* 0x00000013110e7227 */ /* 0x000fe200078e0010 */
[----:B-12---:R-:W-:-:S07]  /*0240*/  IADD3 R16, PT, PT, -R18, RZ, RZ ;  /* 0x000000ff12107210 */ /* 0x006fce0007ffe1ff */
.L_x_4:
[----:B------:R-:W-:-:S04]  /*0250*/  IMAD.HI.U32 R17, R14, R15, RZ ;  /* 0x0000000f0e117227 */ /* 0x000fc800078e00ff */
[----:B------:R-:W-:Y:S02]  /*0260*/  IMAD.MOV R17, RZ, RZ, -R17 ;  /* 0x000000ffff117224 */ /* 0x000fe400078e0a11 */
[----:B0-----:R-:W-:-:S04]  /*0270*/  IMAD.WIDE.U32 R18, R15, 0x8, R10 ;  /* 0x000000080f127825 */ /* 0x001fc800078e000a */
[----:B------:R-:W-:Y:S02]  /*0280*/  IMAD R17, R12, R17, R15 ;  /* 0x000000110c117224 */ /* 0x000fe400078e020f */
[----:B------:R-:W2:Y:S03]  /*0290*/  LDG.E.64 R18, desc[UR4][R18.64] ;  /* 0x0000000412127981 */ /* 0x000ea6000c1e1b00 */
[----:B------:R-:W-:-:S13]  /*02a0*/  ISETP.GE.U32.AND P2, PT, R17, R12, PT ;  /* 0x0000000c1100720c */ /* 0x000fda0003f46070 */
[----:B------:R-:W-:-:S05]  /*02b0*/  @P2 IMAD.IADD R17, R17, 0x1, -R12 ;  /* 0x0000000111112824 */ /* 0x000fca00078e0a0c */
[----:B------:R-:W-:-:S13]  /*02c0*/  ISETP.GE.U32.AND P2, PT, R17, R12, PT ;  /* 0x0000000c1100720c */ /* 0x000fda0003f46070 */
[----:B------:R-:W-:-:S05]  /*02d0*/  @P2 IMAD.IADD R17, R17, 0x1, -R12 ;  /* 0x0000000111112824 */ /* 0x000fca00078e0a0c */
[----:B------:R-:W-:-:S05]  /*02e0*/  SEL R21, R13, R17, !P1 ;  /* 0x000000110d157207 */ /* 0x000fca0004800000 */
[----:B------:R-:W-:-:S06]  /*02f0*/  IMAD.WIDE.U32 R20, R21, 0x8, R10 ;  /* 0x0000000815147825 */ /* 0x000fcc00078e000a */
[----:B------:R-:W2:Y:S01]  /*0300*/  LDG.E.64 R20, desc[UR4][R20.64] ;  /* 0x0000000414147981 */ /* 0x000ea2000c1e1b00 */
[----:B------:R-:W-:Y:S01]  /*0310*/  IADD3 R16, PT, PT, R16, 0x1, RZ ;  /* 0x0000000110107810 */ /* 0x000fe20007ffe0ff */
[----:B--2---:R-:W-:-:S08]  /*0320*/  DADD R22, R18, -R20 ;  /* 0x0000000012167229 */ /* 0x004fd00000000814 */
[C---:B------:R-:W-:Y:S02]  /*0330*/  DADD R24, R22.reuse, R6 ;  /* 0x0000000016187229 */ /* 0x040fe40000000006 */
[----:B------:R-:W-:-:S08]  /*0340*/  DSETP.GEU.AND P2, PT, R22, R4, PT ;  /* 0x000000041600722a */ /* 0x000fd00003f4e000 */
[----:B------:R-:W-:Y:S02]  /*0350*/  FSEL R24, R24, R22, !P2 ;  /* 0x0000001618187208 */ /* 0x000fe40005000000 */
[----:B------:R-:W-:-:S06]  /*0360*/  FSEL R25, R25, R23, !P2 ;  /* 0x0000001719197208 */ /* 0x000fcc0005000000 */
[C---:B------:R-:W-:Y:S02]  /*0370*/  DADD R22, R24.reuse, -R6 ;  /* 0x0000000018167229 */ /* 0x040fe40000000806 */
[----:B------:R-:W-:-:S08]  /*0380*/  DSETP.GT.AND P2, PT, R24, R2, PT ;  /* 0x000000021800722a */ /* 0x000fd00003f44000 */
[----:B------:R-:W-:Y:S02]  /*0390*/  FSEL R22, R22, R24, P2 ;  /* 0x0000001816167208 */ /* 0x000fe40001000000 */
[----:B------:R-:W-:Y:S01]  /*03a0*/  FSEL R23, R23, R25, P2 ;  /* 0x0000001917177208 */ /* 0x000fe20001000000 */
[----:B------:R-:W-:-:S05]  /*03b0*/  IMAD.WIDE.U32 R18, R15, 0x8, R8 ;  /* 0x000000080f127825 */ /* 0x000fca00078e0008 */
[----:B------:R-:W-:Y:S01]  /*03c0*/  DMUL R22, R22, R22 ;  /* 0x0000001616167228 */ /* 0x000fe20000000000 */
[----:B------:R-:W-:-:S06]  /*03d0*/  ISETP.NE.AND P2, PT, R16, RZ, PT ;  /* 0x000000ff1000720c */ /* 0x000fcc0003f45270 */
[----:B------:R0:W-:Y:S01]  /*03e0*/  STG.E.64 desc[UR4][R18.64], R22 ;  /* 0x0000001612007986 */ /* 0x0001e2000c101b04 */
[----:B------:R-:W-:-:S06]  /*03f0*/  VIADD R15, R15, 0x80000 ;  /* 0x000800000f0f7836 */ /* 0x000fcc0000000000 */
[----:B------:R-:W-:Y:S05]  /*0400*/  @P2 BRA `(.L_x_4) ;  /* 0xfffffffc00902947 */ /* 0x000fea000383ffff */
.L_x_3:
[----:B------:R-:W-:Y:S05]  /*0410*/  BSYNC.RECONVERGENT B0 ;  /* 0x0000000000007941 */ /* 0x000fea0003800200 */
.L_x_2:
[----:B------:R-:W-:Y:S05]  /*0420*/  @!P0 EXIT ;  /* 0x000000000000894d */ /* 0x000fea0003800000 */
[----:B------:R-:W1:Y:S01]  /*0430*/  LDCU UR6, c[0x0][0x39c] ;  /* 0x00007380ff0677ac */ /* 0x000e620008000800 */
[----:B------:R-:W2:Y:S01]  /*0440*/  LDC.64 R8, c[0x0][0x380] ;  /* 0x0000e000ff087b82 */ /* 0x000ea20000000a00 */
[----:B------:R-:W-:Y:S01]  /*0450*/  MOV R12, RZ ;  /* 0x000000ff000c7202 */ /* 0x000fe20000000f00 */
[----:B------:R-:W-:-:S06]  /*0460*/  VIADD R15, R15, 0x100000 ;  /* 0x001000000f0f7836 */ /* 0x000fcc0000000000 */
[----:B------:R-:W3:Y:S01]  /*0470*/  LDC.64 R10, c[0x0][0x388] ;  /* 0x0000e200ff0a7b82 */ /* 0x000ee20000000a00 */
[----:B-1----:R-:W1:Y:S01]  /*0480*/  I2F.U32.RP R14, UR6 ;  /* 0x00000006000e7d06 */ /* 0x002e620008209000 */
[----:B------:R-:W-:-:S07]  /*0490*/  ISETP.NE.U32.AND P0, PT, RZ, UR6, PT ;  /* 0x00000006ff007c0c */ /* 0x000fce000bf05070 */
[----:B-1----:R-:W1:Y:S02]  /*04a0*/  MUFU.RCP R14, R14 ;  /* 0x0000000e000e7308 */ /* 0x002e640000001000 */
[----:B-1----:R-:W-:-:S06]  /*04b0*/  VIADD R16, R14, 0xffffffe ;  /* 0x0ffffffe0e107836 */ /* 0x002fcc0000000000 */
[----:B------:R-:W1:Y:S02]  /*04c0*/  F2I.FTZ.U32.TRUNC.NTZ R13, R16 ;  /* 0x00000010000d7305 */ /* 0x000e64000021f000 */
[----:B-1----:R-:W-:-:S04]  /*04d0*/  IMAD.MOV R17, RZ, RZ, -R13 ;  /* 0x000000ffff117224 */ /* 0x002fc800078e0a0d */
[----:B------:R-:W-:-:S04]  /*04e0*/  IMAD R17, R17, UR6, RZ ;  /* 0x0000000611117c24 */ /* 0x000fc8000f8e02ff */
[----:B------:R-:W-:Y:S01]  /*04f0*/  IMAD.HI.U32 R12, R13, R17, R12 ;  /* 0x000000110d0c7227 */ /* 0x000fe200078e000c */
[----:B--23--:R-:W-:-:S07]  /*0500*/  LOP3.LUT R13, RZ, UR6, RZ, 0x33, !PT ;  /* 0x00000006ff0d7c12 */ /* 0x00cfce000f8e33ff */
.L_x_5:
[----:B------:R-:W-:-:S04]  /*0510*/  VIADD R21, R15, 0xfff00000 ;  /* 0xfff000000f157836 */ /* 0x000fc80000000000 */
[----:B------:R-:W-:-:S04]  /*0520*/  IMAD.HI.U32 R14, R12, R21, RZ ;  /* 0x000000150c0e7227 */ /* 0x000fc800078e00ff */
[----:B------:R-:W-:Y:S02]  /*0530*/  IMAD.MOV R14, RZ, RZ, -R14 ;  /* 0x000000ffff0e7224 */ /* 0x000fe400078e0a0e */
[----:B0-----:R-:W-:-:S04]  /*0540*/  IMAD.WIDE.U32 R18, R21, 0x8, R10 ;  /* 0x0000000815127825 */ /* 0x001fc800078e000a */
[----:B------:R-:W-:Y:S02]  /*0550*/  IMAD R14, R14, UR6, R21 ;  /* 0x000000060e0e7c24 */ /* 0x000fe4000f8e0215 */
[----:B------:R-:W2:Y:S03]  /*0560*/  LDG.E.64 R18, desc[UR4][R18.64] ;  /* 0x0000000412127981 */ /* 0x000ea6000c1e1b00 */
[----:B------:R-:W-:-:S13]  /*0570*/  ISETP.GE.U32.AND P1, PT, R14, UR6, PT ;  /* 0x000000060e007c0c */ /* 0x000fda000bf26070 */
[----:B------:R-:W-:-:S04]  /*0580*/  @P1 IADD3 R14, PT, PT, R14, -UR6, RZ ;  /* 0x800000060e0e1c10 */ /* 0x000fc8000fffe0ff */
[----:B------:R-:W-:-:S13]  /*0590*/  ISETP.GE.U32.AND P1, PT, R14, UR6, PT ;  /* 0x000000060e007c0c */ /* 0x000fda000bf26070 */
[----:B------:R-:W-:-:S05]  /*05a0*/  @P1 VIADD R14, R14, -UR6 ;  /* 0x800000060e0e1c36 */ /* 0x000fca0008000000 */
[----:B------:R-:W-:-:S05]  /*05b0*/  SEL R23, R13, R14, !P0 ;  /* 0x0000000e0d177207 */ /* 0x000fca0004000000 */
[----:B------:R-:W-:-:S06]  /*05c0*/  IMAD.WIDE.U32 R22, R23, 0x8, R10 ;  /* 0x0000000817167825 */ /* 0x000fcc00078e000a */
[----:B------:R-:W2:Y:S01]  /*05d0*/  LDG.E.64 R22, desc[UR4][R22.64] ;  /* 0x0000000416167981 */ /* 0x000ea2000c1e1b00 */
[----:B------:R-:W-:-:S04]  /*05e0*/  VIADD R17, R15, 0xfff80000 ;  /* 0xfff800000f117836 */ /* 0x000fc80000000000 */
[----:B------:R-:W-:-:S04]  /*05f0*/  IMAD.HI.U32 R14, R12, R17, RZ ;  /* 0x000000110c0e7227 */ /* 0x000fc800078e00ff */
[----:B------:R-:W-:-:S04]  /*0600*/  IMAD.MOV R14, RZ, RZ, -R14 ;  /* 0x000000ffff0e7224 */ /* 0x000fc800078e0a0e */
[----:B------:R-:W-:-:S05]  /*0610*/  IMAD R14, R14, UR6, R17 ;  /* 0x000000060e0e7c24 */ /* 0x000fca000f8e0211 */
[----:B------:R-:W-:-:S13]  /*0620*/  ISETP.GE.U32.AND P1, PT, R14, UR6, PT ;  /* 0x000000060e007c0c */ /* 0x000fda000bf26070 */
[----:B------:R-:W-:Y:S01]  /*0630*/  @P1 IADD3 R14, PT, PT, R14, -UR6, RZ ;  /* 0x800000060e0e1c10 */ /* 0x000fe2000fffe0ff */
[----:B--2---:R-:W-:-:S08]  /*0640*/  DADD R24, R18, -R22 ;  /* 0x0000000012187229 */ /* 0x004fd00000000816 */
[C---:B------:R-:W-:Y:S02]  /*0650*/  DADD R26, R24.reuse, R6 ;  /* 0x00000000181a7229 */ /* 0x040fe40000000006 */
[----:B------:R-:W-:-:S08]  /*0660*/  DSETP.GEU.AND P2, PT, R24, R4, PT ;  /* 0x000000041800722a */ /* 0x000fd00003f4e000 */
[----:B------:R-:W-:Y:S02]  /*0670*/  FSEL R24, R26, R24, !P2 ;  /* 0x000000181a187208 */ /* 0x000fe40005000000 */
[----:B------:R-:W-:Y:S02]  /*0680*/  FSEL R25, R27, R25, !P2 ;  /* 0x000000191b197208 */ /* 0x000fe40005000000 */
[----:B------:R-:W-:-:S04]  /*0690*/  ISETP.GE.U32.AND P2, PT, R14, UR6, PT ;  /* 0x000000060e007c0c */ /* 0x000fc8000bf46070 */
[C---:B------:R-:W-:Y:S02]  /*06a0*/  DADD R18, R24.reuse, -R6 ;  /* 0x0000000018127229 */ /* 0x040fe40000000806 */
[----:B------:R-:W-:-:S07]  /*06b0*/  DSETP.GT.AND P1, PT, R24, R2, PT ;  /* 0x000000021800722a */ /* 0x000fce0003f24000 */
[----:B------:R-:W-:Y:S01]  /*06c0*/  @P2 VIADD R14, R14, -UR6 ;  /* 0x800000060e0e2c36 */ /* 0x000fe20008000000 */
[----:B------:R-:W-:Y:S02]  /*06d0*/  FSEL R18, R18, R24, P1 ;  /* 0x0000001812127208 */ /* 0x000fe40000800000 */
[----:B------:R-:W-:Y:S02]  /*06e0*/  FSEL R19, R19, R25, P1 ;  /* 0x0000001913137208 */ /* 0x000fe40000800000 */
[----:B------:R-:W-:Y:S01]  /*06f0*/  SEL R25, R13, R14, !P0 ;  /* 0x0000000e0d197207 */ /* 0x000fe20004000000 */
[----:B------:R-:W-:-:S03]  /*0700*/  IMAD.WIDE.U32 R22, R21, 0x8, R8 ;  /* 0x0000000815167825 */ /* 0x000fc600078e0008 */
[----:B------:R-:W-:Y:S01]  /*0710*/  DMUL R18, R18, R18 ;  /* 0x0000001212127228 */ /* 0x000fe20000000000 */
[----:B------:R-:W-:-:S04]  /*0720*/  IMAD.WIDE.U32 R24, R25, 0x8, R10 ;  /* 0x0000000819187825 */ /* 0x000fc800078e000a */
[----:B------:R-:W-:Y:S02]  /*0730*/  IMAD.WIDE.U32 R20, R17, 0x8, R10 ;  /* 0x0000000811147825 */ /* 0x000fe400078e000a */
[----:B------:R0:W-:Y:S04]  /*0740*/  STG.E.64 desc[UR4][R22.64], R18 ;  /* 0x0000001216007986 */ /* 0x0001e8000c101b04 */
[----:B------:R-:W2:Y:S04]  /*0750*/  LDG.E.64 R24, desc[UR4][R24.64] ;  /* 0x0000000418187981 */ /* 0x000ea8000c1e1b00 */
[----:B------:R-:W2:Y:S01]  /*0760*/  LDG.E.64 R20, desc[UR4][R20.64] ;  /* 0x0000000414147981 */ /* 0x000ea2000c1e1b00 */
[----:B------:R-:W-:-:S04]  /*0770*/  IMAD.HI.U32 R14, R12, R15, RZ ;  /* 0x0000000f0c0e7227 */ /* 0x000fc800078e00ff */
[----:B------:R-:W-:-:S04]  /*0780*/  IMAD.MOV R14, RZ, RZ, -R14 ;  /* 0x000000ffff0e7224 */ /* 0x000fc800078e0a0e */
[----:B------:R-:W-:-:S05]  /*0790*/  IMAD R14, R14, UR6, R15 ;  /* 0x000000060e0e7c24 */ /* 0x000fca000f8e020f */
[----:B------:R-:W-:-:S13]  /*07a0*/  ISETP.GE.U32.AND P1, PT, R14, UR6, PT ;  /* 0x000000060e007c0c */ /* 0x000fda000bf26070 */
[----:B------:R-:W-:Y:S01]  /*07b0*/  @P1 VIADD R14, R14, -UR6 ;  /* 0x800000060e0e1c36 */ /* 0x000fe20008000000 */
[----:B--2---:R-:W-:-:S08]  /*07c0*/  DADD R26, R20, -R24 ;  /* 0x00000000141a7229 */ /* 0x004fd00000000818 */
[C---:B------:R-:W-:Y:S02]  /*07d0*/  DADD R28, R26.reuse, R6 ;  /* 0x000000001a1c7229 */ /* 0x040fe40000000006 */
[----:B------:R-:W-:-:S08]  /*07e0*/  DSETP.GEU.AND P2, PT, R26, R4, PT ;  /* 0x000000041a00722a */ /* 0x000fd00003f4e000 */
[----:B0-----:R-:W-:Y:S02]  /*07f0*/  FSEL R22, R28, R26, !P2 ;  /* 0x0000001a1c167208 */ /* 0x001fe40005000000 */
[----:B------:R-:W-:Y:S02]  /*0800*/  FSEL R23, R29, R27, !P2 ;  /* 0x0000001b1d177208 */ /* 0x000fe40005000000 */
[----:B------:R-:W-:-:S04]  /*0810*/  ISETP.GE.U32.AND P2, PT, R14, UR6, PT ;  /* 0x000000060e007c0c */ /* 0x000fc8000bf46070 */
[C---:B------:R-:W-:Y:S02]  /*0820*/  DADD R18, R22.reuse, -R6 ;  /* 0x0000000016127229 */ /* 0x040fe40000000806 */
[----:B------:R-:W-:-:S07]  /*0830*/  DSETP.GT.AND P1, PT, R22, R2, PT ;  /* 0x000000021600722a */ /* 0x000fce0003f24000 */
[----:B------:R-:W-:Y:S02]  /*0840*/  @P2 IADD3 R14, PT, PT, R14, -UR6, RZ ;  /* 0x800000060e0e2c10 */ /* 0x000fe4000fffe0ff */
[----:B------:R-:W-:Y:S02]  /*0850*/  FSEL R18, R18, R22, P1 ;  /* 0x0000001612127208 */ /* 0x000fe40000800000 */
[----:B------:R-:W-:Y:S02]  /*0860*/  FSEL R19, R19, R23, P1 ;  /* 0x0000001713137208 */ /* 0x000fe40000800000 */
[----:B------:R-:W-:Y:S01]  /*0870*/  SEL R21, R13, R14, !P0 ;  /* 0x0000000e0d157207 */ /* 0x000fe20004000000 */
[----:B------:R-:W-:-:S03]  /*0880*/  IMAD.WIDE.U32 R24, R17, 0x8, R8 ;  /* 0x0000000811187825 */ /* 0x000fc600078e0008 */
[----:B------:R-:W-:Y:S01]  /*0890*/  DMUL R18, R18, R18 ;  /* 0x0000001212127228 */ /* 0x000fe20000000000 */
[----:B------:R-:W-:-:S04]  /*08a0*/  IMAD.WIDE.U32 R20, R21, 0x8, R10 ;  /* 0x0000000815147825 */ /* 0x000fc800078e000a */
[C---:B------:R-:W-:Y:S02]  /*08b0*/  IMAD.WIDE.U32 R22, R15.reuse, 0x8, R10 ;  /* 0x000000080f167825 */ /* 0x040fe400078e000a */
[----:B------:R0:W-:Y:S04]  /*08c0*/  STG.E.64 desc[UR4][R24.64], R18 ;  /* 0x0000001218007986 */ /* 0x0001e8000c101b04 */
[----:B------:R-:W2:Y:S04]  /*08d0*/  LDG.E.64 R20, desc[UR4][R20.64] ;  /* 0x0000000414147981 */ /* 0x000ea8000c1e1b00 */
[----:B------:R-:W2:Y:S01]  /*08e0*/  LDG.E.64 R22, desc[UR4][R22.64] ;  /* 0x0000000416167981 */ /* 0x000ea2000c1e1b00 */
[----:B------:R-:W-:-:S04]  /*08f0*/  VIADD R17, R15, 0x80000 ;  /* 0x000800000f117836 */ /* 0x000fc80000000000 */
        /* <DEDUP_REMOVED lines=8> */
[----:B------:R-:W-:Y:S02]  /*0980*/  FSEL R20, R28, R26, !P2 ;  /* 0x0000001a1c147208 */ /* 0x000fe40005000000 */
[----:B------:R-:W-:Y:S02]  /*0990*/  FSEL R21, R29, R27, !P2 ;  /* 0x0000001b1d157208 */ /* 0x000fe40005000000 */
[----:B------:R-:W-:-:S04]  /*09a0*/  ISETP.GE.U32.AND P2, PT, R14, UR6, PT ;  /* 0x000000060e007c0c */ /* 0x000fc8000bf46070 */
[C---:B0-----:R-:W-:Y:S02]  /*09b0*/  DADD R18, R20.reuse, -R6 ;  /* 0x0000000014127229 */ /* 0x041fe40000000806 */
        /* <DEDUP_REMOVED lines=12> */
[----:B------:R-:W-:Y:S01]  /*0a80*/  IMAD.WIDE.U32 R16, R17, 0x8, R8 ;  /* 0x0000000811107825 */ /* 0x000fe200078e0008 */
        /* <DEDUP_REMOVED lines=8> */
[----:B------:R-:W-:-:S06]  /*0b10*/  FSEL R27, R27, R29, P1 ;  /* 0x0000001d1b1b7208 */ /* 0x000fcc0000800000 */
[----:B------:R-:W-:Y:S01]  /*0b20*/  DMUL R26, R26, R26 ;  /* 0x0000001a1a1a7228 */ /* 0x000fe20000000000 */
[----:B------:R-:W-:-:S06]  /*0b30*/  VIADD R19, R15, 0x100000 ;  /* 0x001000000f137836 */ /* 0x000fcc0000000000 */
[----:B------:R1:W-:Y:S01]  /*0b40*/  STG.E.64 desc[UR4][R16.64], R26 ;  /* 0x0000001a10007986 */ /* 0x0003e2000c101b04 */
[----:B------:R-:W-:Y:S01]  /*0b50*/  ISETP.GE.U32.AND P1, PT, R19, R0, PT ;  /* 0x000000001300720c */ /* 0x000fe20003f26070 */
[----:B------:R-:W-:-:S12]  /*0b60*/  VIADD R15, R15, 0x200000 ;  /* 0x002000000f0f7836 */ /* 0x000fd80000000000 */
[----:B-1----:R-:W-:Y:S05]  /*0b70*/  @!P1 BRA `(.L_x_5) ;  /* 0xfffffff800649947 */ /* 0x002fea000383ffff */
[----:B------:R-:W-:Y:S05]  /*0b80*/  EXIT ;  /* 0x000000000000794d */ /* 0x000fea0003800000 */
.L_x_6:
        /* <DEDUP_REMOVED lines=15> */
.L_x_8:


//--------------------- .nv.shared._Z12reductionMsdPdS_j --------------------------
	.section	.nv.shared._Z12reductionMsdPdS_j,"aw",@nobits
	.sectionflags	@""
	.align	8
.nv.shared._Z12reductionMsdPdS_j:
	.zero		9216


//--------------------- .nv.shared.reserved.0     --------------------------
	.section	.nv.shared.reserved.0,"aw",@nobits
	.weak		__nv_reservedSMEM_offset_0_alias
	.size		__nv_reservedSMEM_offset_0_alias, 0, 64
	.other		__nv_reservedSMEM_offset_0_alias,@"STO_CUDA_RESERVED_SHARED STV_DEFAULT"
__nv_reservedSMEM_offset_0_alias:
	.zero		0
	.zero		64


//--------------------- .nv.constant0._Z12reductionMsdPdS_j --------------------------
	.section	.nv.constant0._Z12reductionMsdPdS_j,"a",@progbits
	.sectionflags	@""
	.align	4
.nv.constant0._Z12reductionMsdPdS_j:
	.zero		916


//--------------------- .nv.constant0._Z4xx0tPdS_djj --------------------------
	.section	.nv.constant0._Z4xx0tPdS_djj,"a",@progbits
	.sectionflags	@""
	.align	4
.nv.constant0._Z4xx0tPdS_djj:
	.zero		928


//--------------------- SYMBOLS --------------------------

	.type		.nv.reservedSmem.offset0,@object
	.size		.nv.reservedSmem.offset0,0x4
	.type		.nv.reservedSmem.cap,@object
	.size		.nv.reservedSmem.cap,0x4
